//
// Generated by NVIDIA NVVM Compiler
//
// Compiler Build ID: CL-36424714
// Cuda compilation tools, release 13.0, V13.0.88
// Based on NVVM 20.0.0
//

.version 9.0
.target sm_100
.address_size 64

	// .globl	_Z9mm_kernel6matrixS_S_i
// _ZZ9mm_kernel6matrixS_S_iE2As has been demoted
// _ZZ9mm_kernel6matrixS_S_iE2Bs has been demoted

.visible .entry _Z9mm_kernel6matrixS_S_i(
	.param .align 8 .b8 _Z9mm_kernel6matrixS_S_i_param_0[8],
	.param .align 8 .b8 _Z9mm_kernel6matrixS_S_i_param_1[8],
	.param .align 8 .b8 _Z9mm_kernel6matrixS_S_i_param_2[8],
	.param .u32 _Z9mm_kernel6matrixS_S_i_param_3
)
{
	.reg .pred 	%p<4>;
	.reg .b32 	%r<59>;
	.reg .b32 	%f<135>;
	.reg .b64 	%rd<31>;
	// demoted variable
	.shared .align 4 .b8 _ZZ9mm_kernel6matrixS_S_iE2As[4096];
	// demoted variable
	.shared .align 4 .b8 _ZZ9mm_kernel6matrixS_S_iE2Bs[4096];
	ld.param.u64 	%rd1, [_Z9mm_kernel6matrixS_S_i_param_0];
	ld.param.u64 	%rd2, [_Z9mm_kernel6matrixS_S_i_param_1];
	ld.param.u64 	%rd3, [_Z9mm_kernel6matrixS_S_i_param_2];
	ld.param.u32 	%r14, [_Z9mm_kernel6matrixS_S_i_param_3];
	mov.u32 	%r15, %ctaid.y;
	mov.u32 	%r16, %ntid.y;
	mov.u32 	%r1, %tid.y;
	mad.lo.s32 	%r2, %r15, %r16, %r1;
	mov.u32 	%r17, %ctaid.x;
	mov.u32 	%r18, %ntid.x;
	mov.u32 	%r3, %tid.x;
	mad.lo.s32 	%r4, %r17, %r18, %r3;
	max.s32 	%r19, %r2, %r4;
	setp.ge.s32 	%p1, %r19, %r14;
	@%p1 bra 	$L__BB0_6;
	setp.lt.u32 	%p2, %r14, 32;
	mov.f32 	%f134, 0f00000000;
	@%p2 bra 	$L__BB0_5;
	cvta.to.global.u64 	%rd11, %rd1;
	mul.wide.u32 	%rd12, %r2, 8;
	add.s64 	%rd4, %rd11, %rd12;
	shl.b32 	%r21, %r1, 7;
	mov.u32 	%r22, _ZZ9mm_kernel6matrixS_S_iE2As;
	add.s32 	%r5, %r22, %r21;
	shl.b32 	%r23, %r3, 2;
	add.s32 	%r6, %r5, %r23;
	mov.u32 	%r24, _ZZ9mm_kernel6matrixS_S_iE2Bs;
	add.s32 	%r8, %r24, %r23;
	add.s32 	%r7, %r8, %r21;
	shr.u32 	%r25, %r14, 5;
	neg.s32 	%r57, %r25;
	mul.wide.u32 	%rd13, %r1, 8;
	cvta.to.global.u64 	%rd14, %rd2;
	add.s64 	%rd30, %rd14, %rd13;
	mul.wide.u32 	%rd29, %r3, 4;
	mov.b32 	%r58, 0;
	mul.wide.u32 	%rd20, %r4, 4;
$L__BB0_3:
	ld.global.u64 	%rd15, [%rd4];
	cvta.to.global.u64 	%rd16, %rd15;
	add.s64 	%rd17, %rd16, %rd29;
	ld.global.f32 	%f4, [%rd17];
	st.shared.f32 	[%r6], %f4;
	ld.global.u64 	%rd18, [%rd30];
	cvta.to.global.u64 	%rd19, %rd18;
	add.s64 	%rd21, %rd19, %rd20;
	ld.global.f32 	%f5, [%rd21];
	st.shared.f32 	[%r7], %f5;
	bar.sync 	0;
	ld.shared.f32 	%f6, [%r5];
	ld.shared.f32 	%f7, [%r8];
	cvt.rn.f32.s32 	%f8, %r58;
	fma.rn.f32 	%f9, %f6, %f7, %f8;
	cvt.rzi.s32.f32 	%r26, %f9;
	ld.shared.f32 	%f10, [%r5+4];
	ld.shared.f32 	%f11, [%r8+128];
	cvt.rn.f32.s32 	%f12, %r26;
	fma.rn.f32 	%f13, %f10, %f11, %f12;
	cvt.rzi.s32.f32 	%r27, %f13;
	ld.shared.f32 	%f14, [%r5+8];
	ld.shared.f32 	%f15, [%r8+256];
	cvt.rn.f32.s32 	%f16, %r27;
	fma.rn.f32 	%f17, %f14, %f15, %f16;
	cvt.rzi.s32.f32 	%r28, %f17;
	ld.shared.f32 	%f18, [%r5+12];
	ld.shared.f32 	%f19, [%r8+384];
	cvt.rn.f32.s32 	%f20, %r28;
	fma.rn.f32 	%f21, %f18, %f19, %f20;
	cvt.rzi.s32.f32 	%r29, %f21;
	ld.shared.f32 	%f22, [%r5+16];
	ld.shared.f32 	%f23, [%r8+512];
	cvt.rn.f32.s32 	%f24, %r29;
	fma.rn.f32 	%f25, %f22, %f23, %f24;
	cvt.rzi.s32.f32 	%r30, %f25;
	ld.shared.f32 	%f26, [%r5+20];
	ld.shared.f32 	%f27, [%r8+640];
	cvt.rn.f32.s32 	%f28, %r30;
	fma.rn.f32 	%f29, %f26, %f27, %f28;
	cvt.rzi.s32.f32 	%r31, %f29;
	ld.shared.f32 	%f30, [%r5+24];
	ld.shared.f32 	%f31, [%r8+768];
	cvt.rn.f32.s32 	%f32, %r31;
	fma.rn.f32 	%f33, %f30, %f31, %f32;
	cvt.rzi.s32.f32 	%r32, %f33;
	ld.shared.f32 	%f34, [%r5+28];
	ld.shared.f32 	%f35, [%r8+896];
	cvt.rn.f32.s32 	%f36, %r32;
	fma.rn.f32 	%f37, %f34, %f35, %f36;
	cvt.rzi.s32.f32 	%r33, %f37;
	ld.shared.f32 	%f38, [%r5+32];
	ld.shared.f32 	%f39, [%r8+1024];
	cvt.rn.f32.s32 	%f40, %r33;
	fma.rn.f32 	%f41, %f38, %f39, %f40;
	cvt.rzi.s32.f32 	%r34, %f41;
	ld.shared.f32 	%f42, [%r5+36];
	ld.shared.f32 	%f43, [%r8+1152];
	cvt.rn.f32.s32 	%f44, %r34;
	fma.rn.f32 	%f45, %f42, %f43, %f44;
	cvt.rzi.s32.f32 	%r35, %f45;
	ld.shared.f32 	%f46, [%r5+40];
	ld.shared.f32 	%f47, [%r8+1280];
	cvt.rn.f32.s32 	%f48, %r35;
	fma.rn.f32 	%f49, %f46, %f47, %f48;
	cvt.rzi.s32.f32 	%r36, %f49;
	ld.shared.f32 	%f50, [%r5+44];
	ld.shared.f32 	%f51, [%r8+1408];
	cvt.rn.f32.s32 	%f52, %r36;
	fma.rn.f32 	%f53, %f50, %f51, %f52;
	cvt.rzi.s32.f32 	%r37, %f53;
	ld.shared.f32 	%f54, [%r5+48];
	ld.shared.f32 	%f55, [%r8+1536];
	cvt.rn.f32.s32 	%f56, %r37;
	fma.rn.f32 	%f57, %f54, %f55, %f56;
	cvt.rzi.s32.f32 	%r38, %f57;
	ld.shared.f32 	%f58, [%r5+52];
	ld.shared.f32 	%f59, [%r8+1664];
	cvt.rn.f32.s32 	%f60, %r38;
	fma.rn.f32 	%f61, %f58, %f59, %f60;
	cvt.rzi.s32.f32 	%r39, %f61;
	ld.shared.f32 	%f62, [%r5+56];
	ld.shared.f32 	%f63, [%r8+1792];
	cvt.rn.f32.s32 	%f64, %r39;
	fma.rn.f32 	%f65, %f62, %f63, %f64;
	cvt.rzi.s32.f32 	%r40, %f65;
	ld.shared.f32 	%f66, [%r5+60];
	ld.shared.f32 	%f67, [%r8+1920];
	cvt.rn.f32.s32 	%f68, %r40;
	fma.rn.f32 	%f69, %f66, %f67, %f68;
	cvt.rzi.s32.f32 	%r41, %f69;
	ld.shared.f32 	%f70, [%r5+64];
	ld.shared.f32 	%f71, [%r8+2048];
	cvt.rn.f32.s32 	%f72, %r41;
	fma.rn.f32 	%f73, %f70, %f71, %f72;
	cvt.rzi.s32.f32 	%r42, %f73;
	ld.shared.f32 	%f74, [%r5+68];
	ld.shared.f32 	%f75, [%r8+2176];
	cvt.rn.f32.s32 	%f76, %r42;
	fma.rn.f32 	%f77, %f74, %f75, %f76;
	cvt.rzi.s32.f32 	%r43, %f77;
	ld.shared.f32 	%f78, [%r5+72];
	ld.shared.f32 	%f79, [%r8+2304];
	cvt.rn.f32.s32 	%f80, %r43;
	fma.rn.f32 	%f81, %f78, %f79, %f80;
	cvt.rzi.s32.f32 	%r44, %f81;
	ld.shared.f32 	%f82, [%r5+76];
	ld.shared.f32 	%f83, [%r8+2432];
	cvt.rn.f32.s32 	%f84, %r44;
	fma.rn.f32 	%f85, %f82, %f83, %f84;
	cvt.rzi.s32.f32 	%r45, %f85;
	ld.shared.f32 	%f86, [%r5+80];
	ld.shared.f32 	%f87, [%r8+2560];
	cvt.rn.f32.s32 	%f88, %r45;
	fma.rn.f32 	%f89, %f86, %f87, %f88;
	cvt.rzi.s32.f32 	%r46, %f89;
	ld.shared.f32 	%f90, [%r5+84];
	ld.shared.f32 	%f91, [%r8+2688];
	cvt.rn.f32.s32 	%f92, %r46;
	fma.rn.f32 	%f93, %f90, %f91, %f92;
	cvt.rzi.s32.f32 	%r47, %f93;
	ld.shared.f32 	%f94, [%r5+88];
	ld.shared.f32 	%f95, [%r8+2816];
	cvt.rn.f32.s32 	%f96, %r47;
	fma.rn.f32 	%f97, %f94, %f95, %f96;
	cvt.rzi.s32.f32 	%r48, %f97;
	ld.shared.f32 	%f98, [%r5+92];
	ld.shared.f32 	%f99, [%r8+2944];
	cvt.rn.f32.s32 	%f100, %r48;
	fma.rn.f32 	%f101, %f98, %f99, %f100;
	cvt.rzi.s32.f32 	%r49, %f101;
	ld.shared.f32 	%f102, [%r5+96];
	ld.shared.f32 	%f103, [%r8+3072];
	cvt.rn.f32.s32 	%f104, %r49;
	fma.rn.f32 	%f105, %f102, %f103, %f104;
	cvt.rzi.s32.f32 	%r50, %f105;
	ld.shared.f32 	%f106, [%r5+100];
	ld.shared.f32 	%f107, [%r8+3200];
	cvt.rn.f32.s32 	%f108, %r50;
	fma.rn.f32 	%f109, %f106, %f107, %f108;
	cvt.rzi.s32.f32 	%r51, %f109;
	ld.shared.f32 	%f110, [%r5+104];
	ld.shared.f32 	%f111, [%r8+3328];
	cvt.rn.f32.s32 	%f112, %r51;
	fma.rn.f32 	%f113, %f110, %f111, %f112;
	cvt.rzi.s32.f32 	%r52, %f113;
	ld.shared.f32 	%f114, [%r5+108];
	ld.shared.f32 	%f115, [%r8+3456];
	cvt.rn.f32.s32 	%f116, %r52;
	fma.rn.f32 	%f117, %f114, %f115, %f116;
	cvt.rzi.s32.f32 	%r53, %f117;
	ld.shared.f32 	%f118, [%r5+112];
	ld.shared.f32 	%f119, [%r8+3584];
	cvt.rn.f32.s32 	%f120, %r53;
	fma.rn.f32 	%f121, %f118, %f119, %f120;
	cvt.rzi.s32.f32 	%r54, %f121;
	ld.shared.f32 	%f122, [%r5+116];
	ld.shared.f32 	%f123, [%r8+3712];
	cvt.rn.f32.s32 	%f124, %r54;
	fma.rn.f32 	%f125, %f122, %f123, %f124;
	cvt.rzi.s32.f32 	%r55, %f125;
	ld.shared.f32 	%f126, [%r5+120];
	ld.shared.f32 	%f127, [%r8+3840];
	cvt.rn.f32.s32 	%f128, %r55;
	fma.rn.f32 	%f129, %f126, %f127, %f128;
	cvt.rzi.s32.f32 	%r56, %f129;
	ld.shared.f32 	%f130, [%r5+124];
	ld.shared.f32 	%f131, [%r8+3968];
	cvt.rn.f32.s32 	%f132, %r56;
	fma.rn.f32 	%f133, %f130, %f131, %f132;
	cvt.rzi.s32.f32 	%r58, %f133;
	bar.sync 	0;
	add.s32 	%r57, %r57, 1;
	setp.ne.s32 	%p3, %r57, 0;
	add.s64 	%rd30, %rd30, 256;
	add.s64 	%rd29, %rd29, 128;
	@%p3 bra 	$L__BB0_3;
	cvt.rn.f32.s32 	%f134, %r58;
$L__BB0_5:
	cvta.to.global.u64 	%rd22, %rd3;
	mul.wide.u32 	%rd23, %r2, 8;
	add.s64 	%rd24, %rd22, %rd23;
	ld.global.u64 	%rd25, [%rd24];
	cvta.to.global.u64 	%rd26, %rd25;
	mul.wide.s32 	%rd27, %r4, 4;
	add.s64 	%rd28, %rd26, %rd27;
	st.global.f32 	[%rd28], %f134;
$L__BB0_6:
	ret;

}


// ===== COMPILED SASS (sm_100) =====

	.target	sm_100

	.elftype	@"ET_EXEC"


//--------------------- .note.nv.tkinfo           --------------------------
	.section	.note.nv.tkinfo,"",@"SHT_NOTE"
	.sectionflags	@"SHF_NOTE_NV_TKINFO"
	.tkinfo
        /*0018*/ 	.word	0x00000002
        /*0030*/ 	.string	""
        /*0030*/ 	.string	"ptxas"
        /*0030*/ 	.string	"Cuda compilation tools, release 13.0, V13.0.88"
        /*0030*/ 	.string	"Build cuda_13.0.r13.0/compiler.36424714_0"
        /*0030*/ 	.string	"-arch sm_100 -m 64 "



//--------------------- .note.nv.cuinfo           --------------------------
	.section	.note.nv.cuinfo,"",@"SHT_NOTE"
	.sectionflags	@"SHF_NOTE_NV_CUINFO"
        /*0018*/ 	.short	0x0002
        /*001a*/ 	.short	0x0064
        /*001c*/ 	.short	0x0082
	.zero		2


//--------------------- .nv.info                  --------------------------
	.section	.nv.info,"",@"SHT_CUDA_INFO"
	.align	4


	//----- nvinfo : EIATTR_REGCOUNT
	.align		4
        /*0000*/ 	.byte	0x04, 0x2f
        /*0002*/ 	.short	(.L_1 - .L_0)
	.align		4
.L_0:
        /*0004*/ 	.word	index@(_Z9mm_kernel6matrixS_S_i)
        /*0008*/ 	.word	0x0000001a


	//----- nvinfo : EIATTR_FRAME_SIZE
	.align		4
.L_1:
        /*000c*/ 	.byte	0x04, 0x11
        /*000e*/ 	.short	(.L_3 - .L_2)
	.align		4
.L_2:
        /*0010*/ 	.word	index@(_Z9mm_kernel6matrixS_S_i)
        /*0014*/ 	.word	0x00000000


	//----- nvinfo : EIATTR_MIN_STACK_SIZE
	.align		4
.L_3:
        /*0018*/ 	.byte	0x04, 0x12
        /*001a*/ 	.short	(.L_5 - .L_4)
	.align		4
.L_4:
        /*001c*/ 	.word	index@(_Z9mm_kernel6matrixS_S_i)
        /*0020*/ 	.word	0x00000000
.L_5:


//--------------------- .nv.compat                --------------------------
	.section	.nv.compat,"",@"SHT_CUDA_COMPAT_INFO"
	.align	4
        /*0000*/ 	.byte	0x02, 0x09, 0x00, 0x00, 0x02, 0x02, 0x01, 0x00, 0x02, 0x05, 0x05, 0x00, 0x03, 0x07, 0x01, 0x01
        /*0010*/ 	.byte	0x02, 0x03, 0x00, 0x00, 0x02, 0x06, 0x01, 0x00, 0x04, 0x0b, 0x08, 0x00, 0x09, 0x00, 0x00, 0x00
        /*0020*/ 	.byte	0x00, 0x00, 0x00, 0x00


//--------------------- .nv.info._Z9mm_kernel6matrixS_S_i --------------------------
	.section	.nv.info._Z9mm_kernel6matrixS_S_i,"",@"SHT_CUDA_INFO"
	.sectionflags	@""
	.align	4


	//----- nvinfo : EIATTR_CUDA_API_VERSION
	.align		4
        /*0000*/ 	.byte	0x04, 0x37
        /*0002*/ 	.short	(.L_7 - .L_6)
.L_6:
        /*0004*/ 	.word	0x00000082


	//----- nvinfo : EIATTR_KPARAM_INFO
	.align		4
.L_7:
        /*0008*/ 	.byte	0x04, 0x17
        /*000a*/ 	.short	(.L_9 - .L_8)
.L_8:
        /*000c*/ 	.word	0x00000000
        /*0010*/ 	.short	0x0003
        /*0012*/ 	.short	0x0018
        /*0014*/ 	.byte	0x00, 0xf0, 0x11, 0x00


	//----- nvinfo : EIATTR_KPARAM_INFO
	.align		4
.L_9:
        /*0018*/ 	.byte	0x04, 0x17
        /*001a*/ 	.short	(.L_11 - .L_10)
.L_10:
        /*001c*/ 	.word	0x00000000
        /*0020*/ 	.short	0x0002
        /*0022*/ 	.short	0x0010
        /*0024*/ 	.byte	0x00, 0xf0, 0x21, 0x00


	//----- nvinfo : EIATTR_KPARAM_INFO
	.align		4
.L_11:
        /*0028*/ 	.byte	0x04, 0x17
        /*002a*/ 	.short	(.L_13 - .L_12)
.L_12:
        /*002c*/ 	.word	0x00000000
        /*0030*/ 	.short	0x0001
        /*0032*/ 	.short	0x0008
        /*0034*/ 	.byte	0x00, 0xf0, 0x21, 0x00


	//----- nvinfo : EIATTR_KPARAM_INFO
	.align		4
.L_13:
        /*0038*/ 	.byte	0x04, 0x17
        /*003a*/ 	.short	(.L_15 - .L_14)
.L_14:
        /*003c*/ 	.word	0x00000000
        /*0040*/ 	.short	0x0000
        /*0042*/ 	.short	0x0000
        /*0044*/ 	.byte	0x00, 0xf0, 0x21, 0x00


	//----- nvinfo : EIATTR_SPARSE_MMA_MASK
	.align		4
.L_15:
        /*0048*/ 	.byte	0x03, 0x50
        /*004a*/ 	.short	0x0000


	//----- nvinfo : EIATTR_MAXREG_COUNT
	.align		4
        /*004c*/ 	.byte	0x03, 0x1b
        /*004e*/ 	.short	0x00ff


	//----- nvinfo : EIATTR_NUM_BARRIERS
	.align		4
        /*0050*/ 	.byte	0x02, 0x4c
        /*0052*/ 	.byte	0x01
	.zero		1


	//----- nvinfo : EIATTR_MERCURY_ISA_VERSION
	.align		4
        /*0054*/ 	.byte	0x03, 0x5f
        /*0056*/ 	.short	0x0101


	//----- nvinfo : EIATTR_VRC_CTA_INIT_COUNT
	.align		4
        /*0058*/ 	.byte	0x02, 0x4a
	.zero		1
	.zero		1


	//----- nvinfo : EIATTR_EXIT_INSTR_OFFSETS
	.align		4
        /*005c*/ 	.byte	0x04, 0x1c
        /*005e*/ 	.short	(.L_17 - .L_16)


	//   ....[0]....
.L_16:
        /*0060*/ 	.word	0x000000c0


	//   ....[1]....
        /*0064*/ 	.word	0x00000c30


	//----- nvinfo : EIATTR_CBANK_PARAM_SIZE
	.align		4
.L_17:
        /*0068*/ 	.byte	0x03, 0x19
        /*006a*/ 	.short	0x001c


	//----- nvinfo : EIATTR_PARAM_CBANK
	.align		4
        /*006c*/ 	.byte	0x04, 0x0a
        /*006e*/ 	.short	(.L_19 - .L_18)
	.align		4
.L_18:
        /*0070*/ 	.word	index@(.nv.constant0._Z9mm_kernel6matrixS_S_i)
        /*0074*/ 	.short	0x0380
        /*0076*/ 	.short	0x001c


	//----- nvinfo : EIATTR_SW_WAR
	.align		4
.L_19:
        /*0078*/ 	.byte	0x04, 0x36
        /*007a*/ 	.short	(.L_21 - .L_20)
.L_20:
        /*007c*/ 	.word	0x00000008
.L_21:


//--------------------- .nv.callgraph             --------------------------
	.section	.nv.callgraph,"",@"SHT_CUDA_CALLGRAPH"
	.align	4
	.sectionentsize	8
	.align		4
        /*0000*/ 	.word	0x00000000
	.align		4
        /*0004*/ 	.word	0xffffffff
	.align		4
        /*0008*/ 	.word	0x00000000
	.align		4
        /*000c*/ 	.word	0xfffffffe
	.align		4
        /*0010*/ 	.word	0x00000000
	.align		4
        /*0014*/ 	.word	0xfffffffd
	.align		4
        /*0018*/ 	.word	0x00000000
	.align		4
        /*001c*/ 	.word	0xfffffffc


//--------------------- .text._Z9mm_kernel6matrixS_S_i --------------------------
	.section	.text._Z9mm_kernel6matrixS_S_i,"ax",@progbits
	.align	128
        .global         _Z9mm_kernel6matrixS_S_i
        .type           _Z9mm_kernel6matrixS_S_i,@function
        .size           _Z9mm_kernel6matrixS_S_i,(.L_x_3 - _Z9mm_kernel6matrixS_S_i)
        .other          _Z9mm_kernel6matrixS_S_i,@"STO_CUDA_ENTRY STV_DEFAULT"
_Z9mm_kernel6matrixS_S_i:
.text._Z9mm_kernel6matrixS_S_i:
[----:B------:R-:W-:Y:S01]  /*0000*/  LDC R1, c[0x0][0x37c] ;  /* 0x0000df00ff017b82 */ /* 0x000fe20000000800 */
[----:B------:R-:W0:Y:S07]  /*0010*/  S2R R9, SR_TID.Y ;  /* 0x0000000000097919 */ /* 0x000e2e0000002200 */
[----:B------:R-:W0:Y:S01]  /*0020*/  LDC R18, c[0x0][0x364] ;  /* 0x0000d900ff127b82 */ /* 0x000e220000000800 */
[----:B------:R-:W1:Y:S01]  /*0030*/  LDCU UR10, c[0x0][0x398] ;  /* 0x00007300ff0a77ac */ /* 0x000e620008000800 */
[----:B------:R-:W2:Y:S06]  /*0040*/  S2R R7, SR_TID.X ;  /* 0x0000000000077919 */ /* 0x000eac0000002100 */
[----:B------:R-:W0:Y:S08]  /*0050*/  S2UR UR4, SR_CTAID.Y ;  /* 0x00000000000479c3 */ /* 0x000e300000002600 */
[----:B------:R-:W2:Y:S08]  /*0060*/  S2UR UR5, SR_CTAID.X ;  /* 0x00000000000579c3 */ /* 0x000eb00000002500 */
[----:B------:R-:W2:Y:S01]  /*0070*/  LDC R17, c[0x0][0x360] ;  /* 0x0000d800ff117b82 */ /* 0x000ea20000000800 */
[----:B0-----:R-:W-:-:S02]  /*0080*/  IMAD R18, R18, UR4, R9 ;  /* 0x0000000412127c24 */ /* 0x001fc4000f8e0209 */
[----:B--2---:R-:W-:-:S05]  /*0090*/  IMAD R17, R17, UR5, R7 ;  /* 0x0000000511117c24 */ /* 0x004fca000f8e0207 */
[----:B------:R-:W-:-:S04]  /*00a0*/  VIMNMX R0, PT, PT, R18, R17, !PT ;  /* 0x0000001112007248 */ /* 0x000fc80007fe0100 */
[----:B-1----:R-:W-:-:S13]  /*00b0*/  ISETP.GE.AND P0, PT, R0, UR10, PT ;  /* 0x0000000a00007c0c */ /* 0x002fda000bf06270 */
[----:B------:R-:W-:Y:S05]  /*00c0*/  @P0 EXIT ;  /* 0x000000000000094d */ /* 0x000fea0003800000 */
[----:B------:R-:W-:Y:S01]  /*00d0*/  UISETP.GE.U32.AND UP0, UPT, UR10, 0x20, UPT ;  /* 0x000000200a00788c */ /* 0x000fe2000bf06070 */
[----:B------:R-:W-:Y:S01]  /*00e0*/  IMAD.MOV.U32 R5, RZ, RZ, RZ ;  /* 0x000000ffff057224 */ /* 0x000fe200078e00ff */
[----:B------:R-:W0:Y:S07]  /*00f0*/  LDCU.64 UR8, c[0x0][0x358] ;  /* 0x00006b00ff0877ac */ /* 0x000e2e0008000a00 */
[----:B------:R-:W-:Y:S05]  /*0100*/  BRA.U !UP0, `(.L_x_0) ;  /* 0x0000000908b47547 */ /* 0x000fea000b800000 */
[----:B------:R-:W1:Y:S01]  /*0110*/  S2UR UR7, SR_CgaCtaId ;  /* 0x00000000000779c3 */ /* 0x000e620000008800 */
[----:B------:R-:W-:Y:S01]  /*0120*/  UMOV UR4, 0x400 ;  /* 0x0000040000047882 */ /* 0x000fe20000000000 */
[----:B------:R-:W-:Y:S01]  /*0130*/  IMAD.WIDE.U32 R4, R7, 0x4, RZ ;  /* 0x0000000407047825 */ /* 0x000fe200078e00ff */
[----:B------:R-:W-:-:S03]  /*0140*/  UIADD3 UR5, UPT, UPT, UR4, 0x1000, URZ ;  /* 0x0000100004057890 */ /* 0x000fc6000fffe0ff */
[----:B------:R-:W-:Y:S01]  /*0150*/  HFMA2 R19, -RZ, RZ, 0, 0 ;  /* 0x00000000ff137431 */ /* 0x000fe200000001ff */
[----:B------:R-:W-:Y:S01]  /*0160*/  USHF.R.U32.HI UR6, URZ, 0x5, UR10 ;  /* 0x00000005ff067899 */ /* 0x000fe2000801160a */
[----:B------:R-:W-:Y:S01]  /*0170*/  IMAD.MOV.U32 R0, RZ, RZ, R4 ;  /* 0x000000ffff007224 */ /* 0x000fe200078e0004 */
[----:B------:R-:W2:Y:S02]  /*0180*/  LDC.64 R2, c[0x0][0x388] ;  /* 0x0000e200ff027b82 */ /* 0x000ea40000000a00 */
[----:B------:R-:W-:-:S06]  /*0190*/  UIADD3 UR6, UPT, UPT, -UR6, URZ, URZ ;  /* 0x000000ff06067290 */ /* 0x000fcc000fffe1ff */
[----:B------:R-:W3:Y:S01]  /*01a0*/  LDC.64 R20, c[0x0][0x380] ;  /* 0x0000e000ff147b82 */ /* 0x000ee20000000a00 */
[----:B-1----:R-:W-:Y:S02]  /*01b0*/  ULEA UR4, UR7, UR4, 0x18 ;  /* 0x0000000407047291 */ /* 0x002fe4000f8ec0ff */
[----:B------:R-:W-:-:S04]  /*01c0*/  ULEA UR5, UR7, UR5, 0x18 ;  /* 0x0000000507057291 */ /* 0x000fc8000f8ec0ff */
[----:B------:R-:W-:Y:S02]  /*01d0*/  LEA R16, R9, UR4, 0x7 ;  /* 0x0000000409107c11 */ /* 0x000fe4000f8e38ff */
[----:B------:R-:W-:Y:S01]  /*01e0*/  LEA R6, R7, UR5, 0x2 ;  /* 0x0000000507067c11 */ /* 0x000fe2000f8e10ff */
[----:B--2---:R-:W-:-:S03]  /*01f0*/  IMAD.WIDE.U32 R2, R9, 0x8, R2 ;  /* 0x0000000809027825 */ /* 0x004fc600078e0002 */
[----:B------:R-:W-:Y:S01]  /*0200*/  LEA R4, R9, R6, 0x7 ;  /* 0x0000000609047211 */ /* 0x000fe200078e38ff */
[----:B------:R-:W-:Y:S02]  /*0210*/  IMAD R7, R7, 0x4, R16 ;  /* 0x0000000407077824 */ /* 0x000fe400078e0210 */
[----:B---3--:R-:W-:-:S07]  /*0220*/  IMAD.WIDE.U32 R20, R18, 0x8, R20 ;  /* 0x0000000812147825 */ /* 0x008fce00078e0014 */
.L_x_1:
[----:B0-2---:R-:W2:Y:S04]  /*0230*/  LDG.E.64 R10, desc[UR8][R20.64] ;  /* 0x00000008140a7981 */ /* 0x005ea8000c1e1b00 */
[----:B------:R-:W3:Y:S01]  /*0240*/  LDG.E.64 R8, desc[UR8][R2.64] ;  /* 0x0000000802087981 */ /* 0x000ee2000c1e1b00 */
[----:B--2---:R-:W-:Y:S01]  /*0250*/  IADD3 R10, P0, PT, R10, R0, RZ ;  /* 0x000000000a0a7210 */ /* 0x004fe20007f1e0ff */
[----:B---3--:R-:W-:-:S04]  /*0260*/  IMAD.WIDE.U32 R8, R17, 0x4, R8 ;  /* 0x0000000411087825 */ /* 0x008fc800078e0008 */
[----:B------:R-:W-:Y:S02]  /*0270*/  IMAD.X R11, R11, 0x1, R5, P0 ;  /* 0x000000010b0b7824 */ /* 0x000fe400000e0605 */
[----:B------:R-:W2:Y:S04]  /*0280*/  LDG.E R9, desc[UR8][R8.64] ;  /* 0x0000000808097981 */ /* 0x000ea8000c1e1900 */
[----:B------:R-:W3:Y:S01]  /*0290*/  LDG.E R10, desc[UR8][R10.64] ;  /* 0x000000080a0a7981 */ /* 0x000ee2000c1e1900 */
[----:B------:R-:W-:-:S03]  /*02a0*/  I2FP.F32.S32 R19, R19 ;  /* 0x0000001300137245 */ /* 0x000fc60000201400 */
[----:B---3--:R-:W-:Y:S04]  /*02b0*/  STS [R7], R10 ;  /* 0x0000000a07007388 */ /* 0x008fe80000000800 */
[----:B--2---:R-:W-:Y:S01]  /*02c0*/  STS [R4], R9 ;  /* 0x0000000904007388 */ /* 0x004fe20000000800 */
[----:B------:R-:W-:Y:S06]  /*02d0*/  BAR.SYNC.DEFER_BLOCKING 0x0 ;  /* 0x0000000000007b1d */ /* 0x000fec0000010000 */
[----:B------:R-:W-:Y:S04]  /*02e0*/  LDS R23, [R6] ;  /* 0x0000000006177984 */ /* 0x000fe80000000800 */
[----:B------:R-:W0:Y:S04]  /*02f0*/  LDS.128 R12, [R16] ;  /* 0x00000000100c7984 */ /* 0x000e280000000c00 */
[----:B------:R-:W1:Y:S01]  /*0300*/  LDS R22, [R6+0x80] ;  /* 0x0000800006167984 */ /* 0x000e620000000800 */
[----:B0-----:R-:W-:-:S03]  /*0310*/  FFMA R12, R12, R23, R19 ;  /* 0x000000170c0c7223 */ /* 0x001fc60000000013 */
[----:B------:R-:W0:Y:S03]  /*0320*/  LDS R19, [R6+0x100] ;  /* 0x0001000006137984 */ /* 0x000e260000000800 */
[----:B------:R-:W2:Y:S01]  /*0330*/  F2I.TRUNC.NTZ R12, R12 ;  /* 0x0000000c000c7305 */ /* 0x000ea2000020f100 */
[----:B------:R-:W-:Y:S01]  /*0340*/  LDS R23, [R6+0x200] ;  /* 0x0002000006177984 */ /* 0x000fe20000000800 */
[----:B--2---:R-:W-:-:S03]  /*0350*/  I2FP.F32.S32 R11, R12 ;  /* 0x0000000c000b7245 */ /* 0x004fc60000201400 */
[----:B------:R-:W-:Y:S02]  /*0360*/  LDS R12, [R6+0x280] ;  /* 0x00028000060c7984 */ /* 0x000fe40000000800 */
[----:B-1----:R-:W-:Y:S02]  /*0370*/  FFMA R13, R22, R13, R11 ;  /* 0x0000000d160d7223 */ /* 0x002fe4000000000b */
[----:B------:R-:W1:Y:S04]  /*0380*/  LDS R22, [R6+0x180] ;  /* 0x0001800006167984 */ /* 0x000e680000000800 */
[----:B------:R-:W2:Y:S02]  /*0390*/  F2I.TRUNC.NTZ R13, R13 ;  /* 0x0000000d000d7305 */ /* 0x000ea4000020f100 */
[----:B--2---:R-:W-:-:S05]  /*03a0*/  I2FP.F32.S32 R8, R13 ;  /* 0x0000000d00087245 */ /* 0x004fca0000201400 */
[----:B0-----:R-:W-:Y:S02]  /*03b0*/  FFMA R14, R19, R14, R8 ;  /* 0x0000000e130e7223 */ /* 0x001fe40000000008 */
[----:B------:R-:W0:Y:S04]  /*03c0*/  LDS.128 R8, [R16+0x10] ;  /* 0x0000100010087984 */ /* 0x000e280000000c00 */
[----:B------:R-:W2:Y:S02]  /*03d0*/  F2I.TRUNC.NTZ R14, R14 ;  /* 0x0000000e000e7305 */ /* 0x000ea4000020f100 */
[----:B--2---:R-:W-:-:S05]  /*03e0*/  I2FP.F32.S32 R19, R14 ;  /* 0x0000000e00137245 */ /* 0x004fca0000201400 */
[----:B-1----:R-:W-:Y:S02]  /*03f0*/  FFMA R15, R22, R15, R19 ;  /* 0x0000000f160f7223 */ /* 0x002fe40000000013 */
[----:B------:R-:W1:Y:S04]  /*0400*/  LDS R19, [R6+0x300] ;  /* 0x0003000006137984 */ /* 0x000e680000000800 */
[----:B------:R-:W2:Y:S01]  /*0410*/  F2I.TRUNC.NTZ R15, R15 ;  /* 0x0000000f000f7305 */ /* 0x000ea2000020f100 */
[----:B------:R-:W3:Y:S01]  /*0420*/  LDS R22, [R6+0x380] ;  /* 0x0003800006167984 */ /* 0x000ee20000000800 */
[----:B--2---:R-:W-:-:S05]  /*0430*/  I2FP.F32.S32 R13, R15 ;  /* 0x0000000f000d7245 */ /* 0x004fca0000201400 */
[----:B0-----:R-:W-:Y:S02]  /*0440*/  FFMA R8, R8, R23, R13 ;  /* 0x0000001708087223 */ /* 0x001fe4000000000d */
[----:B------:R-:W-:Y:S04]  /*0450*/  LDS R23, [R6+0x400] ;  /* 0x0004000006177984 */ /* 0x000fe80000000800 */
[----:B------:R-:W0:Y:S02]  /*0460*/  F2I.TRUNC.NTZ R8, R8 ;  /* 0x0000000800087305 */ /* 0x000e24000020f100 */
[----:B0-----:R-:W-:Y:S02]  /*0470*/  I2FP.F32.S32 R13, R8 ;  /* 0x00000008000d7245 */ /* 0x001fe40000201400 */
[----:B------:R-:W-:Y:S03]  /*0480*/  LDS R8, [R6+0x480] ;  /* 0x0004800006087984 */ /* 0x000fe60000000800 */
[----:B------:R-:W-:-:S06]  /*0490*/  FFMA R9, R12, R9, R13 ;  /* 0x000000090c097223 */ /* 0x000fcc000000000d */
[----:B------:R-:W0:Y:S02]  /*04a0*/  F2I.TRUNC.NTZ R9, R9 ;  /* 0x0000000900097305 */ /* 0x000e24000020f100 */
[----:B0-----:R-:W-:-:S05]  /*04b0*/  I2FP.F32.S32 R12, R9 ;  /* 0x00000009000c7245 */ /* 0x001fca0000201400 */
[----:B-1----:R-:W-:Y:S02]  /*04c0*/  FFMA R10, R19, R10, R12 ;  /* 0x0000000a130a7223 */ /* 0x002fe4000000000c */
[----:B------:R-:W0:Y:S04]  /*04d0*/  LDS.128 R12, [R16+0x20] ;  /* 0x00002000100c7984 */ /* 0x000e280000000c00 */
[----:B------:R-:W1:Y:S02]  /*04e0*/  F2I.TRUNC.NTZ R10, R10 ;  /* 0x0000000a000a7305 */ /* 0x000e64000020f100 */
[----:B-1----:R-:W-:-:S05]  /*04f0*/  I2FP.F32.S32 R19, R10 ;  /* 0x0000000a00137245 */ /* 0x002fca0000201400 */
[----:B---3--:R-:W-:Y:S02]  /*0500*/  FFMA R11, R22, R11, R19 ;  /* 0x0000000b160b7223 */ /* 0x008fe40000000013 */
        /* <DEDUP_REMOVED lines=83> */
[----:B-1----:R-:W-:Y:S02]  /*0a40*/  I2FP.F32.S32 R19, R14 ;  /* 0x0000000e00137245 */ /* 0x002fe40000201400 */
[----:B------:R-:W-:Y:S03]  /*0a50*/  LDS R14, [R6+0xf80] ;  /* 0x000f8000060e7984 */ /* 0x000fe60000000800 */
[----:B---3--:R-:W-:-:S02]  /*0a60*/  FFMA R15, R22, R15, R19 ;  /* 0x0000000f160f7223 */ /* 0x008fc40000000013 */
[----:B------:R-:W1:Y:S04]  /*0a70*/  LDS R19, [R6+0xf00] ;  /* 0x000f000006137984 */ /* 0x000e680000000800 */
[----:B------:R-:W2:Y:S02]  /*0a80*/  F2I.TRUNC.NTZ R15, R15 ;  /* 0x0000000f000f7305 */ /* 0x000ea4000020f100 */
[----:B--2---:R-:W-:-:S05]  /*0a90*/  I2FP.F32.S32 R13, R15 ;  /* 0x0000000f000d7245 */ /* 0x004fca0000201400 */
[----:B0-----:R-:W-:-:S06]  /*0aa0*/  FFMA R8, R8, R23, R13 ;  /* 0x0000001708087223 */ /* 0x001fcc000000000d */
[----:B------:R-:W0:Y:S02]  /*0ab0*/  F2I.TRUNC.NTZ R8, R8 ;  /* 0x0000000800087305 */ /* 0x000e24000020f100 */
[----:B0-----:R-:W-:-:S05]  /*0ac0*/  I2FP.F32.S32 R13, R8 ;  /* 0x00000008000d7245 */ /* 0x001fca0000201400 */
[----:B------:R-:W-:-:S06]  /*0ad0*/  FFMA R9, R12, R9, R13 ;  /* 0x000000090c097223 */ /* 0x000fcc000000000d */
[----:B------:R-:W0:Y:S02]  /*0ae0*/  F2I.TRUNC.NTZ R9, R9 ;  /* 0x0000000900097305 */ /* 0x000e24000020f100 */
[----:B0-----:R-:W-:-:S05]  /*0af0*/  I2FP.F32.S32 R12, R9 ;  /* 0x00000009000c7245 */ /* 0x001fca0000201400 */
[----:B-1----:R-:W-:-:S06]  /*0b00*/  FFMA R10, R19, R10, R12 ;  /* 0x0000000a130a7223 */ /* 0x002fcc000000000c */
[----:B------:R-:W0:Y:S01]  /*0b10*/  F2I.TRUNC.NTZ R10, R10 ;  /* 0x0000000a000a7305 */ /* 0x000e22000020f100 */
[----:B------:R-:W-:-:S04]  /*0b20*/  UIADD3 UR6, UPT, UPT, UR6, 0x1, URZ ;  /* 0x0000000106067890 */ /* 0x000fc8000fffe0ff */
[----:B------:R-:W-:Y:S01]  /*0b30*/  UISETP.NE.AND UP0, UPT, UR6, URZ, UPT ;  /* 0x000000ff0600728c */ /* 0x000fe2000bf05270 */
[----:B0-----:R-:W-:-:S05]  /*0b40*/  I2FP.F32.S32 R13, R10 ;  /* 0x0000000a000d7245 */ /* 0x001fca0000201400 */
[----:B------:R-:W-:-:S04]  /*0b50*/  FFMA R11, R14, R11, R13 ;  /* 0x0000000b0e0b7223 */ /* 0x000fc8000000000d */
[----:B------:R1:W2:Y:S01]  /*0b60*/  F2I.TRUNC.NTZ R19, R11 ;  /* 0x0000000b00137305 */ /* 0x0002a2000020f100 */
[----:B------:R-:W-:Y:S01]  /*0b70*/  BAR.SYNC.DEFER_BLOCKING 0x0 ;  /* 0x0000000000007b1d */ /* 0x000fe20000010000 */
[----:B------:R-:W-:Y:S02]  /*0b80*/  IADD3 R2, P0, PT, R2, 0x100, RZ ;  /* 0x0000010002027810 */ /* 0x000fe40007f1e0ff */
[----:B------:R-:W-:Y:S02]  /*0b90*/  IADD3 R0, P1, PT, R0, 0x80, RZ ;  /* 0x0000008000007810 */ /* 0x000fe40007f3e0ff */
[----:B------:R-:W-:Y:S02]  /*0ba0*/  IADD3.X R3, PT, PT, RZ, R3, RZ, P0, !PT ;  /* 0x00000003ff037210 */ /* 0x000fe400007fe4ff */
[----:B------:R-:W-:Y:S01]  /*0bb0*/  IADD3.X R5, PT, PT, RZ, R5, RZ, P1, !PT ;  /* 0x00000005ff057210 */ /* 0x000fe20000ffe4ff */
[----:B-1----:R-:W-:Y:S08]  /*0bc0*/  BRA.U UP0, `(.L_x_1) ;  /* 0xfffffff500987547 */ /* 0x002ff0000b83ffff */
[----:B--2---:R-:W-:-:S07]  /*0bd0*/  I2FP.F32.S32 R5, R19 ;  /* 0x0000001300057245 */ /* 0x004fce0000201400 */
.L_x_0:
[----:B------:R-:W1:Y:S02]  /*0be0*/  LDC.64 R2, c[0x0][0x390] ;  /* 0x0000e400ff027b82 */ /* 0x000e640000000a00 */
[----:B-1----:R-:W-:-:S06]  /*0bf0*/  IMAD.WIDE.U32 R18, R18, 0x8, R2 ;  /* 0x0000000812127825 */ /* 0x002fcc00078e0002 */
[----:B0-----:R-:W2:Y:S02]  /*0c00*/  LDG.E.64 R18, desc[UR8][R18.64] ;  /* 0x0000000812127981 */ /* 0x001ea4000c1e1b00 */
[----:B--2---:R-:W-:-:S05]  /*0c10*/  IMAD.WIDE R2, R17, 0x4, R18 ;  /* 0x0000000411027825 */ /* 0x004fca00078e0212 */
[----:B------:R-:W-:Y:S01]  /*0c20*/  STG.E desc[UR8][R2.64], R5 ;  /* 0x0000000502007986 */ /* 0x000fe2000c101908 */
[----:B------:R-:W-:Y:S05]  /*0c30*/  EXIT ;  /* 0x000000000000794d */ /* 0x000fea0003800000 */
.L_x_2:
[----:B------:R-:W-:-:S00]  /*0c40*/  BRA `(.L_x_2) ;  /* 0xfffffffc00fc7947 */ /* 0x000fc0000383ffff */
[----:B------:R-:W-:-:S00]  /*0c50*/  NOP ;  /* 0x0000000000007918 */ /* 0x000fc00000000000 */
        /* <DEDUP_REMOVED lines=10> */
.L_x_3:


//--------------------- .nv.shared._Z9mm_kernel6matrixS_S_i --------------------------
	.section	.nv.shared._Z9mm_kernel6matrixS_S_i,"aw",@nobits
	.sectionflags	@""
	.align	4
.nv.shared._Z9mm_kernel6matrixS_S_i:
	.zero		9216


//--------------------- .nv.shared.reserved.0     --------------------------
	.section	.nv.shared.reserved.0,"aw",@nobits
	.weak		__nv_reservedSMEM_offset_0_alias
	.size		__nv_reservedSMEM_offset_0_alias, 0, 64
	.other		__nv_reservedSMEM_offset_0_alias,@"STO_CUDA_RESERVED_SHARED STV_DEFAULT"
__nv_reservedSMEM_offset_0_alias:
	.zero		0
	.zero		64


//--------------------- .nv.constant0._Z9mm_kernel6matrixS_S_i --------------------------
	.section	.nv.constant0._Z9mm_kernel6matrixS_S_i,"a",@progbits
	.sectionflags	@""
	.align	4
.nv.constant0._Z9mm_kernel6matrixS_S_i:
	.zero		924


//--------------------- SYMBOLS --------------------------

	.type		.nv.reservedSmem.offset0,@object
	.size		.nv.reservedSmem.offset0,0x4
	.type		.nv.reservedSmem.cap,@object
	.size		.nv.reservedSmem.cap,0x4
